	.headerflags	@"EF_CUDA_TEXMODE_UNIFIED EF_CUDA_64BIT_ADDRESS EF_CUDA_ACCELERATORS EF_CUDA_SM90 EF_CUDA_VIRTUAL_SM(EF_CUDA_SM90)"
	.elftype	@"ET_EXEC"


//--------------------- .nv.info                  --------------------------
	.section	.nv.info,"",@"SHT_CUDA_INFO"
	.align	4


	//----- nvinfo : EIATTR_REGCOUNT
	.align		4
        /*0000*/ 	.byte	0x04, 0x2f
        /*0002*/ 	.short	(.L_3 - .L_2)
	.align		4
.L_2:
        /*0004*/ 	.word	index@(triton_poi_fused__native_batch_norm_legit_no_training_add_relu_23)
        /*0008*/ 	.word	0x00000028


	//----- nvinfo : EIATTR_MIN_STACK_SIZE
	.align		4
.L_3:
        /*000c*/ 	.byte	0x04, 0x12
        /*000e*/ 	.short	(.L_5 - .L_4)
	.align		4
.L_4:
        /*0010*/ 	.word	index@(triton_poi_fused__native_batch_norm_legit_no_training_add_relu_23)
        /*0014*/ 	.word	0x00000000


	//----- nvinfo : EIATTR_FRAME_SIZE
	.align		4
.L_5:
        /*0018*/ 	.byte	0x04, 0x11
        /*001a*/ 	.short	(.L_7 - .L_6)
	.align		4
.L_6:
        /*001c*/ 	.word	index@(triton_poi_fused__native_batch_norm_legit_no_training_add_relu_23)
        /*0020*/ 	.word	0x00000000


	//----- nvinfo : EIATTR_MIN_STACK_SIZE
	.align		4
.L_7:
        /*0024*/ 	.byte	0x04, 0x12
        /*0026*/ 	.short	(.L_9 - .L_8)
	.align		4
.L_8:
        /*0028*/ 	.word	index@(triton_poi_fused__native_batch_norm_legit_no_training_add_relu_23)
        /*002c*/ 	.word	0x00000000
.L_9:


//--------------------- .nv.info.triton_poi_fused__native_batch_norm_legit_no_training_add_relu_23 --------------------------
	.section	.nv.info.triton_poi_fused__native_batch_norm_legit_no_training_add_relu_23,"",@"SHT_CUDA_INFO"
	.sectionflags	@""
	.align	4


	//----- nvinfo : EIATTR_CUDA_API_VERSION
	.align		4
        /*0000*/ 	.byte	0x04, 0x37
        /*0002*/ 	.short	(.L_11 - .L_10)
.L_10:
        /*0004*/ 	.word	0x0000007c


	//----- nvinfo : EIATTR_KPARAM_INFO
	.align		4
.L_11:
        /*0008*/ 	.byte	0x04, 0x17
        /*000a*/ 	.short	(.L_13 - .L_12)
.L_12:
        /*000c*/ 	.word	0x00000000
        /*0010*/ 	.short	0x0008
        /*0012*/ 	.short	0x003c
        /*0014*/ 	.byte	0x00, 0xf0, 0x11, 0x00


	//----- nvinfo : EIATTR_KPARAM_INFO
	.align		4
.L_13:
        /*0018*/ 	.byte	0x04, 0x17
        /*001a*/ 	.short	(.L_15 - .L_14)
.L_14:
        /*001c*/ 	.word	0x00000000
        /*0020*/ 	.short	0x0007
        /*0022*/ 	.short	0x0038
        /*0024*/ 	.byte	0x00, 0xf0, 0x11, 0x00


	//----- nvinfo : EIATTR_KPARAM_INFO
	.align		4
.L_15:
        /*0028*/ 	.byte	0x04, 0x17
        /*002a*/ 	.short	(.L_17 - .L_16)
.L_16:
        /*002c*/ 	.word	0x00000000
        /*0030*/ 	.short	0x0006
        /*0032*/ 	.short	0x0030
        /*0034*/ 	.byte	0x00, 0xf4, 0x21, 0x00


	//----- nvinfo : EIATTR_KPARAM_INFO
	.align		4
.L_17:
        /*0038*/ 	.byte	0x04, 0x17
        /*003a*/ 	.short	(.L_19 - .L_18)
.L_18:
        /*003c*/ 	.word	0x00000000
        /*0040*/ 	.short	0x0005
        /*0042*/ 	.short	0x0028
        /*0044*/ 	.byte	0x00, 0xf4, 0x21, 0x00


	//----- nvinfo : EIATTR_KPARAM_INFO
	.align		4
.L_19:
        /*0048*/ 	.byte	0x04, 0x17
        /*004a*/ 	.short	(.L_21 - .L_20)
.L_20:
        /*004c*/ 	.word	0x00000000
        /*0050*/ 	.short	0x0004
        /*0052*/ 	.short	0x0020
        /*0054*/ 	.byte	0x00, 0xf4, 0x21, 0x00


	//----- nvinfo : EIATTR_KPARAM_INFO
	.align		4
.L_21:
        /*0058*/ 	.byte	0x04, 0x17
        /*005a*/ 	.short	(.L_23 - .L_22)
.L_22:
        /*005c*/ 	.word	0x00000000
        /*0060*/ 	.short	0x0003
        /*0062*/ 	.short	0x0018
        /*0064*/ 	.byte	0x00, 0xf4, 0x21, 0x00


	//----- nvinfo : EIATTR_KPARAM_INFO
	.align		4
.L_23:
        /*0068*/ 	.byte	0x04, 0x17
        /*006a*/ 	.short	(.L_25 - .L_24)
.L_24:
        /*006c*/ 	.word	0x00000000
        /*0070*/ 	.short	0x0002
        /*0072*/ 	.short	0x0010
        /*0074*/ 	.byte	0x00, 0xf4, 0x21, 0x00


	//----- nvinfo : EIATTR_KPARAM_INFO
	.align		4
.L_25:
        /*0078*/ 	.byte	0x04, 0x17
        /*007a*/ 	.short	(.L_27 - .L_26)
.L_26:
        /*007c*/ 	.word	0x00000000
        /*0080*/ 	.short	0x0001
        /*0082*/ 	.short	0x0008
        /*0084*/ 	.byte	0x00, 0xf4, 0x21, 0x00


	//----- nvinfo : EIATTR_KPARAM_INFO
	.align		4
.L_27:
        /*0088*/ 	.byte	0x04, 0x17
        /*008a*/ 	.short	(.L_29 - .L_28)
.L_28:
        /*008c*/ 	.word	0x00000000
        /*0090*/ 	.short	0x0000
        /*0092*/ 	.short	0x0000
        /*0094*/ 	.byte	0x00, 0xf4, 0x21, 0x00


	//----- nvinfo : EIATTR_SPARSE_MMA_MASK
	.align		4
.L_29:
        /*0098*/ 	.byte	0x03, 0x50
        /*009a*/ 	.short	0x0000


	//----- nvinfo : EIATTR_MAXREG_COUNT
	.align		4
        /*009c*/ 	.byte	0x03, 0x1b
        /*009e*/ 	.short	0x00ff


	//----- nvinfo : EIATTR_EXIT_INSTR_OFFSETS
	.align		4
        /*00a0*/ 	.byte	0x04, 0x1c
        /*00a2*/ 	.short	(.L_31 - .L_30)


	//   ....[0]....
.L_30:
        /*00a4*/ 	.word	0x00001310


	//   ....[1]....
        /*00a8*/ 	.word	0x00001360


	//----- nvinfo : EIATTR_REQNTID
	.align		4
.L_31:
        /*00ac*/ 	.byte	0x04, 0x10
        /*00ae*/ 	.short	(.L_33 - .L_32)
.L_32:
        /*00b0*/ 	.word	0x00000100
        /*00b4*/ 	.word	0x00000001
        /*00b8*/ 	.word	0x00000001


	//----- nvinfo : EIATTR_CBANK_PARAM_SIZE
	.align		4
.L_33:
        /*00bc*/ 	.byte	0x03, 0x19
        /*00be*/ 	.short	0x0040


	//----- nvinfo : EIATTR_PARAM_CBANK
	.align		4
        /*00c0*/ 	.byte	0x04, 0x0a
        /*00c2*/ 	.short	(.L_35 - .L_34)
	.align		4
.L_34:
        /*00c4*/ 	.word	index@(.nv.constant0.triton_poi_fused__native_batch_norm_legit_no_training_add_relu_23)
        /*00c8*/ 	.short	0x0210
        /*00ca*/ 	.short	0x0040


	//----- nvinfo : EIATTR_SW_WAR
	.align		4
.L_35:
        /*00cc*/ 	.byte	0x04, 0x36
        /*00ce*/ 	.short	(.L_37 - .L_36)
.L_36:
        /*00d0*/ 	.word	0x00000008
.L_37:


//--------------------- .nv.callgraph             --------------------------
	.section	.nv.callgraph,"",@"SHT_CUDA_CALLGRAPH"
	.align	4
	.sectionentsize	8
	.align		4
        /*0000*/ 	.word	0x00000000
	.align		4
        /*0004*/ 	.word	0xffffffff
	.align		4
        /*0008*/ 	.word	0x00000000
	.align		4
        /*000c*/ 	.word	0xfffffffe
	.align		4
        /*0010*/ 	.word	0x00000000
	.align		4
        /*0014*/ 	.word	0xfffffffd
	.align		4
        /*0018*/ 	.word	0x00000000
	.align		4
        /*001c*/ 	.word	0xfffffffc


//--------------------- .nv.constant4             --------------------------
	.section	.nv.constant4,"a",@progbits
	.align	8
	.align		8
.nv.constant4:
        /*0000*/ 	.dword	_$_str
	.align		8
        /*0008*/ 	.dword	_$_str_$_2


//--------------------- .text.triton_poi_fused__native_batch_norm_legit_no_training_add_relu_23 --------------------------
	.section	.text.triton_poi_fused__native_batch_norm_legit_no_training_add_relu_23,"ax",@progbits
	.sectionflags	@"SHF_BARRIERS=1"
	.align	128
        .global         triton_poi_fused__native_batch_norm_legit_no_training_add_relu_23
        .type           triton_poi_fused__native_batch_norm_legit_no_training_add_relu_23,@function
        .size           triton_poi_fused__native_batch_norm_legit_no_training_add_relu_23,(.L_x_1 - triton_poi_fused__native_batch_norm_legit_no_training_add_relu_23)
        .other          triton_poi_fused__native_batch_norm_legit_no_training_add_relu_23,@"STO_CUDA_ENTRY STV_DEFAULT"
triton_poi_fused__native_batch_norm_legit_no_training_add_relu_23:
.text.triton_poi_fused__native_batch_norm_legit_no_training_add_relu_23:
[----:B------:R-:W0:Y:S01]  /*0000*/  LDC R1, c[0x0][0x28] ;  /* 0x00000a00ff017b82 */ /* 0x000e220000000800 */
[----:B------:R-:W1:Y:S07]  /*0010*/  S2R R36, SR_CTAID.X ;  /* 0x0000000000247919 */ /* 0x000e6e0000002500 */
[----:B------:R-:W2:Y:S01]  /*0020*/  LDC.64 R8, c[0x0][0x220] ;  /* 0x00008800ff087b82 */ /* 0x000ea20000000a00 */
[----:B------:R-:W-:Y:S02]  /*0030*/  CS2R R4, SRZ ;  /* 0x0000000000047805 */ /* 0x000fe4000001ff00 */
[----:B------:R-:W-:Y:S01]  /*0040*/  CS2R R6, SRZ ;  /* 0x0000000000067805 */ /* 0x000fe2000001ff00 */
[----:B------:R-:W3:Y:S01]  /*0050*/  S2R R11, SR_TID.X ;  /* 0x00000000000b7919 */ /* 0x000ee20000002100 */
[----:B------:R-:W-:Y:S01]  /*0060*/  ULDC.64 UR6, c[0x0][0x208] ;  /* 0x0000820000067ab9 */ /* 0x000fe20000000a00 */
[----:B------:R-:W4:Y:S01]  /*0070*/  S2R R35, SR_CTAID.Y ;  /* 0x0000000000237919 */ /* 0x000f220000002600 */
[----:B------:R-:W-:Y:S01]  /*0080*/  IMAD.MOV.U32 R3, RZ, RZ, 0x3e800000 ;  /* 0x3e800000ff037424 */ /* 0x000fe200078e00ff */
[----:B------:R-:W5:Y:S08]  /*0090*/  LDC.64 R20, c[0x0][0x210] ;  /* 0x00008400ff147b82 */ /* 0x000f700000000a00 */
[----:B------:R-:W5:Y:S01]  /*00a0*/  LDC.64 R28, c[0x0][0x218] ;  /* 0x00008600ff1c7b82 */ /* 0x000f620000000a00 */
[----:B-1----:R-:W-:-:S02]  /*00b0*/  IMAD.SHL.U32 R36, R36, 0x40, RZ ;  /* 0x0000004024247824 */ /* 0x002fc400078e00ff */
[----:B---3--:R-:W-:-:S05]  /*00c0*/  IMAD.SHL.U32 R37, R11, 0x4, RZ ;  /* 0x000000040b257824 */ /* 0x008fca00078e00ff */
[----:B------:R-:W-:-:S04]  /*00d0*/  LOP3.LUT R2, R36, 0x3c, R37, 0xf8, !PT ;  /* 0x0000003c24027812 */ /* 0x000fc800078ef825 */
[C---:B------:R-:W-:Y:S01]  /*00e0*/  ISETP.GE.AND P3, PT, R2.reuse, 0x800, PT ;  /* 0x000008000200780c */ /* 0x040fe20003f66270 */
[----:B--2---:R-:W-:-:S12]  /*00f0*/  IMAD.WIDE R8, R2, 0x4, R8 ;  /* 0x0000000402087825 */ /* 0x004fd800078e0208 */
[----:B------:R1:W2:Y:S01]  /*0100*/  @!P3 LDG.E.EL.128 R4, desc[UR6][R8.64] ;  /* 0x000000060804b981 */ /* 0x0002a2000c2e1d00 */
[----:B------:R-:W-:Y:S01]  /*0110*/  SHF.R.U32.HI R34, RZ, 0x4, R11 ;  /* 0x00000004ff227819 */ /* 0x000fe2000001160b */
[----:B----4-:R-:W-:Y:S01]  /*0120*/  IMAD.SHL.U32 R35, R35, 0x40, RZ ;  /* 0x0000004023237824 */ /* 0x010fe200078e00ff */
[----:B------:R-:W-:Y:S02]  /*0130*/  CS2R R12, SRZ ;  /* 0x00000000000c7805 */ /* 0x000fe4000001ff00 */
[----:B------:R-:W-:Y:S02]  /*0140*/  CS2R R14, SRZ ;  /* 0x00000000000e7805 */ /* 0x000fe4000001ff00 */
[----:B------:R-:W-:-:S04]  /*0150*/  SGXT.U32 R34, R34, 0x4 ;  /* 0x000000042222781a */ /* 0x000fc80000000000 */
[----:B------:R-:W-:Y:S02]  /*0160*/  LOP3.LUT R23, R35, R34, RZ, 0xfc, !PT ;  /* 0x0000002223177212 */ /* 0x000fe400078efcff */
[----:B-1----:R-:W-:Y:S02]  /*0170*/  LOP3.LUT R9, R35, 0x10, R34, 0xfe, !PT ;  /* 0x0000001023097812 */ /* 0x002fe400078efe22 */
[C---:B------:R-:W-:Y:S01]  /*0180*/  ISETP.LT.AND P2, PT, R23.reuse, 0x100, !P3 ;  /* 0x000001001700780c */ /* 0x040fe20005f41270 */
[----:B------:R-:W-:Y:S01]  /*0190*/  IMAD R23, R23, 0x800, R2 ;  /* 0x0000080017177824 */ /* 0x000fe200078e0202 */
[----:B------:R-:W-:Y:S02]  /*01a0*/  LOP3.LUT R19, R35, 0x20, R34, 0xfe, !PT ;  /* 0x0000002023137812 */ /* 0x000fe400078efe22 */
[C---:B------:R-:W-:Y:S02]  /*01b0*/  ISETP.LT.AND P1, PT, R9.reuse, 0x100, !P3 ;  /* 0x000001000900780c */ /* 0x040fe40005f21270 */
[----:B------:R-:W-:Y:S01]  /*01c0*/  LEA R22, R9, R2, 0xb ;  /* 0x0000000209167211 */ /* 0x000fe200078e58ff */
[----:B-----5:R-:W-:-:S04]  /*01d0*/  IMAD.WIDE R8, R23, 0x4, R20 ;  /* 0x0000000417087825 */ /* 0x020fc800078e0214 */
[----:B------:R-:W-:Y:S02]  /*01e0*/  IMAD R26, R19, 0x800, R2 ;  /* 0x00000800131a7824 */ /* 0x000fe400078e0202 */
[----:B0-----:R-:W-:-:S04]  /*01f0*/  IMAD.WIDE R28, R2, 0x4, R28 ;  /* 0x00000004021c7825 */ /* 0x001fc800078e021c */
[----:B--2---:R-:W-:Y:S01]  /*0200*/  FADD R10, R4, 9.9999997473787516356e-06 ;  /* 0x3727c5ac040a7421 */ /* 0x004fe20000000000 */
[----:B------:R-:W-:Y:S01]  /*0210*/  FADD R0, R5, 9.9999997473787516356e-06 ;  /* 0x3727c5ac05007421 */ /* 0x000fe20000000000 */
[----:B------:R-:W-:Y:S01]  /*0220*/  FADD R27, R6, 9.9999997473787516356e-06 ;  /* 0x3727c5ac061b7421 */ /* 0x000fe20000000000 */
[----:B------:R-:W-:Y:S01]  /*0230*/  FADD R30, R7, 9.9999997473787516356e-06 ;  /* 0x3727c5ac071e7421 */ /* 0x000fe20000000000 */
[----:B------:R-:W-:Y:S02]  /*0240*/  CS2R R4, SRZ ;  /* 0x0000000000047805 */ /* 0x000fe4000001ff00 */
[----:B------:R-:W-:Y:S01]  /*0250*/  CS2R R6, SRZ ;  /* 0x0000000000067805 */ /* 0x000fe2000001ff00 */
[----:B------:R-:W0:Y:S05]  /*0260*/  MUFU.SQRT R10, R10 ;  /* 0x0000000a000a7308 */ /* 0x000e2a0000002000 */
[----:B------:R1:W2:Y:S03]  /*0270*/  @P2 LDG.E.EL.128 R4, desc[UR6][R8.64] ;  /* 0x0000000608042981 */ /* 0x0002a6000c2e1d00 */
[----:B------:R-:W3:Y:S01]  /*0280*/  MUFU.SQRT R0, R0 ;  /* 0x0000000000007308 */ /* 0x000ee20000002000 */
[----:B0-----:R-:W-:-:S07]  /*0290*/  FSETP.GT.AND P0, PT, R10, 8.50705917302346158658e+37, PT ;  /* 0x7e8000000a00780b */ /* 0x001fce0003f04000 */
[----:B------:R-:W0:Y:S01]  /*02a0*/  MUFU.SQRT R27, R27 ;  /* 0x0000001b001b7308 */ /* 0x000e220000002000 */
[----:B------:R-:W-:Y:S02]  /*02b0*/  FSETP.GEU.AND P6, PT, R10, 1.175494350822287508e-38, PT ;  /* 0x008000000a00780b */ /* 0x000fe40003fce000 */
[----:B------:R-:W-:Y:S02]  /*02c0*/  FSEL R16, R3, 1, P0 ;  /* 0x3f80000003107808 */ /* 0x000fe40000000000 */
[----:B---3--:R-:W-:-:S03]  /*02d0*/  FSETP.GT.AND P5, PT, R0, 8.50705917302346158658e+37, PT ;  /* 0x7e8000000000780b */ /* 0x008fc60003fa4000 */
[----:B------:R-:W3:Y:S01]  /*02e0*/  MUFU.SQRT R30, R30 ;  /* 0x0000001e001e7308 */ /* 0x000ee20000002000 */
[----:B------:R-:W-:Y:S01]  /*02f0*/  FSETP.GEU.AND P4, PT, R0, 1.175494350822287508e-38, PT ;  /* 0x008000000000780b */ /* 0x000fe20003f8e000 */
[----:B------:R-:W-:-:S04]  /*0300*/  @P0 FMUL R10, R10, 0.25 ;  /* 0x3e8000000a0a0820 */ /* 0x000fc80000400000 */
[----:B------:R-:W-:Y:S01]  /*0310*/  @!P6 FMUL R16, R16, 16777216 ;  /* 0x4b8000001010e820 */ /* 0x000fe20000400000 */
[----:B------:R-:W-:Y:S01]  /*0320*/  @!P6 FMUL R10, R10, 16777216 ;  /* 0x4b8000000a0ae820 */ /* 0x000fe20000400000 */
[----:B0-----:R-:W-:Y:S02]  /*0330*/  FSETP.GT.AND P6, PT, R27, 8.50705917302346158658e+37, PT ;  /* 0x7e8000001b00780b */ /* 0x001fe40003fc4000 */
[----:B------:R-:W-:Y:S01]  /*0340*/  FSEL R31, R3, 1, P5 ;  /* 0x3f800000031f7808 */ /* 0x000fe20002800000 */
[----:B------:R-:W-:Y:S01]  /*0350*/  @P5 FMUL R0, R0, 0.25 ;  /* 0x3e80000000005820 */ /* 0x000fe20000400000 */
[----:B------:R0:W4:Y:S01]  /*0360*/  MUFU.RCP R25, R10 ;  /* 0x0000000a00197308 */ /* 0x0001220000001000 */
[----:B---3--:R-:W-:Y:S02]  /*0370*/  FSETP.GT.AND P5, PT, R30, 8.50705917302346158658e+37, PT ;  /* 0x7e8000001e00780b */ /* 0x008fe40003fa4000 */
[----:B------:R-:W-:Y:S01]  /*0380*/  @!P4 FMUL R0, R0, 16777216 ;  /* 0x4b8000000000c820 */ /* 0x000fe20000400000 */
[----:B------:R-:W-:Y:S01]  /*0390*/  @!P4 FMUL R31, R31, 16777216 ;  /* 0x4b8000001f1fc820 */ /* 0x000fe20000400000 */
[----:B------:R-:W-:-:S02]  /*03a0*/  FSETP.GEU.AND P4, PT, R27, 1.175494350822287508e-38, PT ;  /* 0x008000001b00780b */ /* 0x000fc40003f8e000 */
[----:B------:R-:W-:Y:S02]  /*03b0*/  FSEL R24, R3, 1, P6 ;  /* 0x3f80000003187808 */ /* 0x000fe40003000000 */
[----:B------:R-:W-:Y:S01]  /*03c0*/  @P6 FMUL R27, R27, 0.25 ;  /* 0x3e8000001b1b6820 */ /* 0x000fe20000400000 */
[----:B------:R-:W-:Y:S01]  /*03d0*/  FSETP.GEU.AND P6, PT, R30, 1.175494350822287508e-38, PT ;  /* 0x008000001e00780b */ /* 0x000fe20003fce000 */
[----:B------:R-:W3:Y:S01]  /*03e0*/  MUFU.RCP R0, R0 ;  /* 0x0000000000007308 */ /* 0x000ee20000001000 */
[----:B------:R-:W-:Y:S01]  /*03f0*/  ISETP.LT.AND P0, PT, R19, 0x100, !P3 ;  /* 0x000001001300780c */ /* 0x000fe20005f01270 */
[----:B0-----:R-:W-:-:S04]  /*0400*/  IMAD.WIDE R10, R22, 0x4, R20 ;  /* 0x00000004160a7825 */ /* 0x001fc800078e0214 */
[----:B------:R-:W-:Y:S01]  /*0410*/  @P5 FMUL R30, R30, 0.25 ;  /* 0x3e8000001e1e5820 */ /* 0x000fe20000400000 */
[----:B----4-:R-:W-:Y:S01]  /*0420*/  FMUL R25, R25, R16 ;  /* 0x0000001019197220 */ /* 0x010fe20000400000 */
[----:B------:R-:W-:Y:S01]  /*0430*/  CS2R R18, SRZ ;  /* 0x0000000000127805 */ /* 0x000fe2000001ff00 */
[----:B-1----:R-:W-:Y:S01]  /*0440*/  IMAD.WIDE R8, R26, 0x4, R20 ;  /* 0x000000041a087825 */ /* 0x002fe200078e0214 */
[----:B------:R0:W4:Y:S03]  /*0450*/  @P1 LDG.E.EL.128 R12, desc[UR6][R10.64] ;  /* 0x000000060a0c1981 */ /* 0x000126000c2e1d00 */
[----:B------:R-:W-:Y:S01]  /*0460*/  @!P6 FMUL R30, R30, 16777216 ;  /* 0x4b8000001e1ee820 */ /* 0x000fe20000400000 */
[----:B------:R-:W-:Y:S01]  /*0470*/  CS2R R16, SRZ ;  /* 0x0000000000107805 */ /* 0x000fe2000001ff00 */
[----:B---3--:R-:W-:-:S04]  /*0480*/  FMUL R0, R0, R31 ;  /* 0x0000001f00007220 */ /* 0x008fc80000400000 */
[----:B------:R-:W1:Y:S01]  /*0490*/  MUFU.RCP R30, R30 ;  /* 0x0000001e001e7308 */ /* 0x000e620000001000 */
[----:B------:R-:W-:Y:S01]  /*04a0*/  FSEL R31, R3, 1, P5 ;  /* 0x3f800000031f7808 */ /* 0x000fe20002800000 */
[----:B------:R3:W5:Y:S01]  /*04b0*/  @P0 LDG.E.EL.128 R16, desc[UR6][R8.64] ;  /* 0x0000000608100981 */ /* 0x000762000c2e1d00 */
[----:B------:R-:W-:Y:S01]  /*04c0*/  LOP3.LUT R3, R35, 0x30, R34, 0xfe, !PT ;  /* 0x0000003023037812 */ /* 0x000fe200078efe22 */
[----:B------:R-:W-:Y:S01]  /*04d0*/  @!P4 FMUL R27, R27, 16777216 ;  /* 0x4b8000001b1bc820 */ /* 0x000fe20000400000 */
[----:B------:R-:W-:Y:S01]  /*04e0*/  @!P4 FMUL R24, R24, 16777216 ;  /* 0x4b8000001818c820 */ /* 0x000fe20000400000 */
[----:B0-----:R-:W-:Y:S02]  /*04f0*/  CS2R R10, SRZ ;  /* 0x00000000000a7805 */ /* 0x001fe4000001ff00 */
[----:B------:R-:W-:Y:S01]  /*0500*/  ISETP.LT.AND P4, PT, R3, 0x100, !P3 ;  /* 0x000001000300780c */ /* 0x000fe20005f81270 */
[----:B------:R-:W-:Y:S01]  /*0510*/  @!P6 FMUL R31, R31, 16777216 ;  /* 0x4b8000001f1fe820 */ /* 0x000fe20000400000 */
[----:B---3--:R-:W-:Y:S01]  /*0520*/  CS2R R8, SRZ ;  /* 0x0000000000087805 */ /* 0x008fe2000001ff00 */
[----:B------:R-:W-:-:S02]  /*0530*/  IMAD R32, R3, 0x800, R2 ;  /* 0x0000080003207824 */ /* 0x000fc400078e0202 */
[----:B-1----:R-:W-:Y:S01]  /*0540*/  FMUL R3, R30, R31 ;  /* 0x0000001f1e037220 */ /* 0x002fe20000400000 */
[----:B------:R-:W-:Y:S02]  /*0550*/  CS2R R30, SRZ ;  /* 0x00000000001e7805 */ /* 0x000fe4000001ff00 */
[----:B------:R0:W2:Y:S01]  /*0560*/  @!P3 LDG.E.EL.128 R8, desc[UR6][R28.64] ;  /* 0x000000061c08b981 */ /* 0x0000a2000c2e1d00 */
[----:B------:R-:W-:Y:S01]  /*0570*/  IMAD.WIDE R20, R32, 0x4, R20 ;  /* 0x0000000420147825 */ /* 0x000fe200078e0214 */
[----:B0-----:R-:W-:-:S06]  /*0580*/  CS2R R28, SRZ ;  /* 0x00000000001c7805 */ /* 0x001fcc000001ff00 */
[----:B------:R5:W3:Y:S01]  /*0590*/  @P4 LDG.E.EL.128 R28, desc[UR6][R20.64] ;  /* 0x00000006141c4981 */ /* 0x000ae2000c2e1d00 */
[----:B------:R-:W0:Y:S02]  /*05a0*/  MUFU.RCP R27, R27 ;  /* 0x0000001b001b7308 */ /* 0x000e240000001000 */
[----:B0-----:R-:W-:Y:S01]  /*05b0*/  FMUL R24, R27, R24 ;  /* 0x000000181b187220 */ /* 0x001fe20000400000 */
[C---:B--2---:R-:W-:Y:S01]  /*05c0*/  FADD R7, -R11.reuse, R7 ;  /* 0x000000070b077221 */ /* 0x044fe20000000100 */
[C---:B----4-:R-:W-:Y:S01]  /*05d0*/  FADD R15, -R11.reuse, R15 ;  /* 0x0000000f0b0f7221 */ /* 0x050fe20000000100 */
[----:B-----5:R-:W-:Y:S01]  /*05e0*/  FADD R20, -R11, R19 ;  /* 0x000000130b147221 */ /* 0x020fe20000000100 */
[C---:B------:R-:W-:Y:S01]  /*05f0*/  FADD R13, -R9.reuse, R13 ;  /* 0x0000000d090d7221 */ /* 0x040fe20000000100 */
[----:B------:R-:W-:Y:S01]  /*0600*/  FADD R12, -R8, R12 ;  /* 0x0000000c080c7221 */ /* 0x000fe20000000100 */
[C---:B------:R-:W-:Y:S01]  /*0610*/  FADD R6, -R10.reuse, R6 ;  /* 0x000000060a067221 */ /* 0x040fe20000000100 */
[C---:B------:R-:W-:Y:S01]  /*0620*/  FADD R14, -R10.reuse, R14 ;  /* 0x0000000e0a0e7221 */ /* 0x040fe20000000100 */
[----:B------:R-:W-:Y:S01]  /*0630*/  FADD R21, -R9, R17 ;  /* 0x0000001109157221 */ /* 0x000fe20000000100 */
[----:B---3--:R-:W-:Y:S01]  /*0640*/  FADD R31, -R11, R31 ;  /* 0x0000001f0b1f7221 */ /* 0x008fe20000000100 */
[----:B------:R-:W-:-:S02]  /*0650*/  FADD R11, -R10, R18 ;  /* 0x000000120a0b7221 */ /* 0x000fc40000000100 */
[----:B------:R-:W0:Y:S01]  /*0660*/  LDC.64 R18, c[0x0][0x228] ;  /* 0x00008a00ff127b82 */ /* 0x000e220000000a00 */
[----:B------:R-:W-:Y:S01]  /*0670*/  FADD R30, -R10, R30 ;  /* 0x0000001e0a1e7221 */ /* 0x000fe20000000100 */
[C---:B------:R-:W-:Y:S01]  /*0680*/  FADD R10, -R9.reuse, R5 ;  /* 0x00000005090a7221 */ /* 0x040fe20000000100 */
[----:B------:R-:W-:Y:S01]  /*0690*/  FADD R29, -R9, R29 ;  /* 0x0000001d091d7221 */ /* 0x000fe20000000100 */
[----:B------:R-:W-:Y:S01]  /*06a0*/  FMUL R27, R25, R12 ;  /* 0x0000000c191b7220 */ /* 0x000fe20000400000 */
[----:B------:R-:W-:-:S03]  /*06b0*/  FMUL R9, R0, R13 ;  /* 0x0000000d00097220 */ /* 0x000fc60000400000 */
[----:B------:R-:W1:Y:S01]  /*06c0*/  LDC.64 R12, c[0x0][0x230] ;  /* 0x00008c00ff0c7b82 */ /* 0x000e620000000a00 */
[C---:B------:R-:W-:Y:S01]  /*06d0*/  FADD R4, -R8.reuse, R4 ;  /* 0x0000000408047221 */ /* 0x040fe20000000100 */
[C---:B------:R-:W-:Y:S01]  /*06e0*/  FADD R16, -R8.reuse, R16 ;  /* 0x0000001008107221 */ /* 0x040fe20000000100 */
[----:B------:R-:W-:Y:S02]  /*06f0*/  FADD R8, -R8, R28 ;  /* 0x0000001c08087221 */ /* 0x000fe40000000100 */
[C---:B------:R-:W-:Y:S01]  /*0700*/  FMUL R33, R25.reuse, R4 ;  /* 0x0000000419217220 */ /* 0x040fe20000400000 */
[C---:B------:R-:W-:Y:S01]  /*0710*/  FMUL R28, R25.reuse, R16 ;  /* 0x00000010191c7220 */ /* 0x040fe20000400000 */
[----:B------:R-:W-:Y:S01]  /*0720*/  CS2R R16, SRZ ;  /* 0x0000000000107805 */ /* 0x000fe2000001ff00 */
[----:B------:R-:W-:Y:S01]  /*0730*/  FMUL R25, R25, R8 ;  /* 0x0000000819197220 */ /* 0x000fe20000400000 */
[----:B------:R-:W-:Y:S01]  /*0740*/  FMUL R8, R0, R10 ;  /* 0x0000000a00087220 */ /* 0x000fe20000400000 */
[----:B------:R-:W-:Y:S01]  /*0750*/  FMUL R10, R24, R6 ;  /* 0x00000006180a7220 */ /* 0x000fe20000400000 */
[----:B0-----:R-:W-:Y:S01]  /*0760*/  IMAD.WIDE R4, R2, 0x4, R18 ;  /* 0x0000000402047825 */ /* 0x001fe200078e0212 */
[----:B------:R-:W-:-:S03]  /*0770*/  CS2R R18, SRZ ;  /* 0x0000000000127805 */ /* 0x000fc6000001ff00 */
[C---:B------:R-:W-:Y:S01]  /*0780*/  FMUL R21, R0.reuse, R21 ;  /* 0x0000001500157220 */ /* 0x040fe20000400000 */
[----:B------:R-:W-:Y:S01]  /*0790*/  FMUL R29, R0, R29 ;  /* 0x0000001d001d7220 */ /* 0x000fe20000400000 */
[----:B------:R-:W-:Y:S01]  /*07a0*/  FMUL R6, R24, R11 ;  /* 0x0000000b18067220 */ /* 0x000fe20000400000 */
[C---:B------:R-:W-:Y:S01]  /*07b0*/  FMUL R7, R3.reuse, R7 ;  /* 0x0000000703077220 */ /* 0x040fe20000400000 */
[C---:B------:R-:W-:Y:S01]  /*07c0*/  FMUL R11, R3.reuse, R15 ;  /* 0x0000000f030b7220 */ /* 0x040fe20000400000 */
[----:B------:R0:W2:Y:S01]  /*07d0*/  @!P3 LDG.E.EL.128 R16, desc[UR6][R4.64] ;  /* 0x000000060410b981 */ /* 0x0000a2000c2e1d00 */
[C---:B------:R-:W-:Y:S01]  /*07e0*/  FMUL R20, R3.reuse, R20 ;  /* 0x0000001403147220 */ /* 0x040fe20000400000 */
[----:B------:R-:W-:Y:S01]  /*07f0*/  FMUL R0, R3, R31 ;  /* 0x0000001f03007220 */ /* 0x000fe20000400000 */
[----:B-1----:R-:W-:Y:S01]  /*0800*/  IMAD.WIDE R2, R2, 0x4, R12 ;  /* 0x0000000402027825 */ /* 0x002fe200078e020c */
[----:B------:R-:W-:-:S03]  /*0810*/  CS2R R12, SRZ ;  /* 0x00000000000c7805 */ /* 0x000fc6000001ff00 */
[----:B0-----:R-:W-:Y:S01]  /*0820*/  FMUL R5, R24, R14 ;  /* 0x0000000e18057220 */ /* 0x001fe20000400000 */
[----:B------:R-:W-:-:S06]  /*0830*/  CS2R R14, SRZ ;  /* 0x00000000000e7805 */ /* 0x000fcc000001ff00 */
[----:B------:R-:W2:Y:S01]  /*0840*/  @!P3 LDG.E.EL.128 R12, desc[UR6][R2.64] ;  /* 0x00000006020cb981 */ /* 0x000ea2000c2e1d00 */
[----:B------:R-:W-:Y:S01]  /*0850*/  FMUL R4, R24, R30 ;  /* 0x0000001e18047220 */ /* 0x000fe20000400000 */
[-CC-:B--2---:R-:W-:Y:S01]  /*0860*/  FFMA R0, R0, R19.reuse, R15.reuse ;  /* 0x0000001300007223 */ /* 0x184fe2000000000f */
[-CC-:B------:R-:W-:Y:S01]  /*0870*/  FFMA R3, R20, R19.reuse, R15.reuse ;  /* 0x0000001314037223 */ /* 0x180fe2000000000f */
[-CC-:B------:R-:W-:Y:S01]  /*0880*/  FFMA R2, R11, R19.reuse, R15.reuse ;  /* 0x000000130b027223 */ /* 0x180fe2000000000f */
[----:B------:R-:W-:Y:S01]  /*0890*/  FFMA R24, R7, R19, R15 ;  /* 0x0000001307187223 */ /* 0x000fe2000000000f */
[-CC-:B------:R-:W-:Y:S01]  /*08a0*/  FFMA R4, R4, R18.reuse, R14.reuse ;  /* 0x0000001204047223 */ /* 0x180fe2000000000e */
[-CC-:B------:R-:W-:Y:S01]  /*08b0*/  FFMA R6, R6, R18.reuse, R14.reuse ;  /* 0x0000001206067223 */ /* 0x180fe2000000000e */
[-CC-:B------:R-:W-:Y:S01]  /*08c0*/  FFMA R5, R5, R18.reuse, R14.reuse ;  /* 0x0000001205057223 */ /* 0x180fe2000000000e */
[----:B------:R-:W-:Y:S02]  /*08d0*/  FFMA R30, R10, R18, R14 ;  /* 0x000000120a1e7223 */ /* 0x000fe4000000000e */
[----:B------:R-:W0:Y:S01]  /*08e0*/  LDC.64 R14, c[0x0][0x238] ;  /* 0x00008e00ff0e7b82 */ /* 0x000e220000000a00 */
[-CC-:B------:R-:W-:Y:S01]  /*08f0*/  FFMA R20, R9, R17.reuse, R13.reuse ;  /* 0x0000001109147223 */ /* 0x180fe2000000000d */
[----:B------:R-:W-:Y:S01]  /*0900*/  FFMA R18, R8, R17, R13 ;  /* 0x0000001108127223 */ /* 0x000fe2000000000d */
[----:B------:R-:W-:-:S02]  /*0910*/  CS2R R8, SRZ ;  /* 0x0000000000087805 */ /* 0x000fc4000001ff00 */
[----:B------:R-:W-:Y:S01]  /*0920*/  CS2R R10, SRZ ;  /* 0x00000000000a7805 */ /* 0x000fe2000001ff00 */
[----:B0-----:R-:W-:-:S05]  /*0930*/  IMAD.WIDE R14, R23, 0x4, R14 ;  /* 0x00000004170e7825 */ /* 0x001fca00078e020e */
[----:B------:R0:W2:Y:S01]  /*0940*/  @P2 LDG.E.EL.128 R8, desc[UR6][R14.64] ;  /* 0x000000060e082981 */ /* 0x0000a2000c2e1d00 */
[-CC-:B------:R-:W-:Y:S01]  /*0950*/  FFMA R7, R29, R17.reuse, R13.reuse ;  /* 0x000000111d077223 */ /* 0x180fe2000000000d */
[----:B------:R-:W-:Y:S01]  /*0960*/  FFMA R21, R21, R17, R13 ;  /* 0x0000001115157223 */ /* 0x000fe2000000000d */
[-CC-:B------:R-:W-:Y:S01]  /*0970*/  FFMA R25, R25, R16.reuse, R12.reuse ;  /* 0x0000001019197223 */ /* 0x180fe2000000000c */
[-CC-:B------:R-:W-:Y:S01]  /*0980*/  FFMA R28, R28, R16.reuse, R12.reuse ;  /* 0x000000101c1c7223 */ /* 0x180fe2000000000c */
[-CC-:B------:R-:W-:Y:S01]  /*0990*/  FFMA R29, R27, R16.reuse, R12.reuse ;  /* 0x000000101b1d7223 */ /* 0x180fe2000000000c */
[----:B------:R-:W-:Y:S02]  /*09a0*/  FFMA R33, R33, R16, R12 ;  /* 0x0000001021217223 */ /* 0x000fe4000000000c */
[----:B------:R-:W1:Y:S01]  /*09b0*/  LDC.64 R16, c[0x0][0x238] ;  /* 0x00008e00ff107b82 */ /* 0x000e620000000a00 */
[----:B------:R-:W-:Y:S02]  /*09c0*/  CS2R R12, SRZ ;  /* 0x00000000000c7805 */ /* 0x000fe4000001ff00 */
[----:B0-----:R-:W-:Y:S01]  /*09d0*/  CS2R R14, SRZ ;  /* 0x00000000000e7805 */ /* 0x001fe2000001ff00 */
[----:B-1----:R-:W-:-:S04]  /*09e0*/  IMAD.WIDE R16, R22, 0x4, R16 ;  /* 0x0000000416107825 */ /* 0x002fc800078e0210 */
[----:B------:R-:W0:Y:S01]  /*09f0*/  LDC.64 R22, c[0x0][0x238] ;  /* 0x00008e00ff167b82 */ /* 0x000e220000000a00 */
[----:B------:R1:W3:Y:S02]  /*0a00*/  @P1 LDG.E.EL.128 R12, desc[UR6][R16.64] ;  /* 0x00000006100c1981 */ /* 0x0002e4000c2e1d00 */
[----:B-1----:R-:W-:Y:S01]  /*0a10*/  CS2R R16, SRZ ;  /* 0x0000000000107805 */ /* 0x002fe2000001ff00 */
[----:B0-----:R-:W-:-:S04]  /*0a20*/  IMAD.WIDE R26, R26, 0x4, R22 ;  /* 0x000000041a1a7825 */ /* 0x001fc800078e0216 */
[----:B------:R-:W-:Y:S01]  /*0a30*/  IMAD.WIDE R22, R32, 0x4, R22 ;  /* 0x0000000420167825 */ /* 0x000fe200078e0216 */
[----:B--2---:R-:W-:-:S03]  /*0a40*/  FSETP.GEU.AND P1, PT, R18, -R9, PT ;  /* 0x800000091200720b */ /* 0x004fc60003f2e000 */
[----:B------:R-:W-:Y:S01]  /*0a50*/  FADD R32, R18, R9 ;  /* 0x0000000912207221 */ /* 0x000fe20000000000 */
[----:B------:R-:W-:Y:S02]  /*0a60*/  CS2R R18, SRZ ;  /* 0x0000000000127805 */ /* 0x000fe4000001ff00 */
[C---:B------:R-:W-:Y:S01]  /*0a70*/  FSETP.GEU.AND P5, PT, R30.reuse, -R10, PT ;  /* 0x8000000a1e00720b */ /* 0x040fe20003fae000 */
[C---:B------:R-:W-:Y:S01]  /*0a80*/  FADD R31, R33.reuse, R8 ;  /* 0x00000008211f7221 */ /* 0x040fe20000000000 */
[----:B------:R-:W-:Y:S01]  /*0a90*/  FSETP.GEU.AND P2, PT, R33, -R8, PT ;  /* 0x800000082100720b */ /* 0x000fe20003f4e000 */
[----:B------:R-:W-:Y:S01]  /*0aa0*/  FADD R30, R30, R10 ;  /* 0x0000000a1e1e7221 */ /* 0x000fe20000000000 */
[----:B------:R-:W2:Y:S01]  /*0ab0*/  @P0 LDG.E.EL.128 R16, desc[UR6][R26.64] ;  /* 0x000000061a100981 */ /* 0x000ea2000c2e1d00 */
[C---:B------:R-:W-:Y:S01]  /*0ac0*/  FSETP.GEU.AND P0, PT, R24.reuse, -R11, PT ;  /* 0x8000000b1800720b */ /* 0x040fe20003f0e000 */
[----:B------:R-:W-:Y:S01]  /*0ad0*/  FADD R24, R24, R11 ;  /* 0x0000000b18187221 */ /* 0x000fe20000000000 */
[----:B------:R-:W-:-:S02]  /*0ae0*/  CS2R R8, SRZ ;  /* 0x0000000000087805 */ /* 0x000fc4000001ff00 */
[----:B------:R-:W-:-:S06]  /*0af0*/  CS2R R10, SRZ ;  /* 0x00000000000a7805 */ /* 0x000fcc000001ff00 */
[----:B------:R0:W4:Y:S01]  /*0b00*/  @P4 LDG.E.EL.128 R8, desc[UR6][R22.64] ;  /* 0x0000000616084981 */ /* 0x000122000c2e1d00 */
[----:B------:R-:W1:Y:S01]  /*0b10*/  S2R R33, SR_TID.X ;  /* 0x0000000000217919 */ /* 0x000e620000002100 */
[----:B------:R-:W5:Y:S01]  /*0b20*/  S2UR UR5, SR_CgaCtaId ;  /* 0x00000000000579c3 */ /* 0x000f620000008800 */
[----:B------:R-:W-:Y:S01]  /*0b30*/  UMOV UR4, 0x400 ;  /* 0x0000040000047882 */ /* 0x000fe20000000000 */
[C---:B---3--:R-:W-:Y:S01]  /*0b40*/  FSETP.GEU.AND P3, PT, R20.reuse, -R13, PT ;  /* 0x8000000d1400720b */ /* 0x048fe20003f6e000 */
[----:B0-----:R-:W-:Y:S01]  /*0b50*/  FADD R22, R20, R13 ;  /* 0x0000000d14167221 */ /* 0x001fe20000000000 */
[----:B------:R-:W-:Y:S01]  /*0b60*/  FSETP.GEU.AND P4, PT, R29, -R12, PT ;  /* 0x8000000c1d00720b */ /* 0x000fe20003f8e000 */
[----:B-----5:R-:W-:Y:S01]  /*0b70*/  UPRMT UR4, UR5, 0x654, UR4 ;  /* 0x0000065405047896 */ /* 0x020fe20008000004 */
[----:B-1----:R-:W-:Y:S01]  /*0b80*/  IMAD.SHL.U32 R26, R33, 0x100, RZ ;  /* 0x00000100211a7824 */ /* 0x002fe200078e00ff */
[----:B------:R-:W-:-:S04]  /*0b90*/  SHF.R.U32.HI R27, RZ, 0x4, R33 ;  /* 0x00000004ff1b7819 */ /* 0x000fc80000011621 */
[----:B------:R-:W-:Y:S02]  /*0ba0*/  SGXT.U32 R27, R27, 0x4 ;  /* 0x000000041b1b781a */ /* 0x000fe40000000000 */
[----:B------:R-:W-:Y:S01]  /*0bb0*/  LOP3.LUT R26, R26, 0xf00, RZ, 0xc0, !PT ;  /* 0x00000f001a1a7812 */ /* 0x000fe200078ec0ff */
[----:B------:R-:W-:-:S03]  /*0bc0*/  FADD R12, R29, R12 ;  /* 0x0000000c1d0c7221 */ /* 0x000fc60000000000 */
[C---:B------:R-:W-:Y:S02]  /*0bd0*/  LOP3.LUT R27, R26.reuse, R27, RZ, 0xfc, !PT ;  /* 0x0000001b1a1b7212 */ /* 0x040fe400078efcff */
[----:B------:R-:W-:Y:S02]  /*0be0*/  LEA.HI R20, R26, UR4, RZ, 0x1e ;  /* 0x000000041a147c11 */ /* 0x000fe4000f8ff0ff */
[----:B------:R-:W-:Y:S02]  /*0bf0*/  FSEL R29, R32, RZ, P1 ;  /* 0x000000ff201d7208 */ /* 0x000fe40000800000 */
[C---:B------:R-:W-:Y:S01]  /*0c00*/  LOP3.LUT R23, R26.reuse, 0x80, RZ, 0xfc, !PT ;  /* 0x000000801a177812 */ /* 0x040fe200078efcff */
[----:B------:R-:W-:Y:S01]  /*0c10*/  IMAD R13, R27, 0x4, R20 ;  /* 0x000000041b0d7824 */ /* 0x000fe200078e0214 */
[C---:B------:R-:W-:Y:S02]  /*0c20*/  LOP3.LUT R32, R26.reuse, 0xc0, RZ, 0xfc, !PT ;  /* 0x000000c01a207812 */ /* 0x040fe400078efcff */
[----:B------:R-:W-:-:S02]  /*0c30*/  LOP3.LUT R20, R26, 0x40, RZ, 0xfc, !PT ;  /* 0x000000401a147812 */ /* 0x000fc400078efcff */
[----:B------:R-:W-:Y:S02]  /*0c40*/  LEA.HI R26, R23, UR4, RZ, 0x1e ;  /* 0x00000004171a7c11 */ /* 0x000fe4000f8ff0ff */
[----:B------:R-:W-:Y:S02]  /*0c50*/  LEA.HI R32, R32, UR4, RZ, 0x1e ;  /* 0x0000000420207c11 */ /* 0x000fe4000f8ff0ff */
[----:B------:R-:W-:Y:S01]  /*0c60*/  LEA.HI R20, R20, UR4, RZ, 0x1e ;  /* 0x0000000414147c11 */ /* 0x000fe2000f8ff0ff */
[C---:B------:R-:W-:Y:S02]  /*0c70*/  IMAD R23, R27.reuse, 0x4, R26 ;  /* 0x000000041b177824 */ /* 0x040fe400078e021a */
[C---:B------:R-:W-:Y:S01]  /*0c80*/  IMAD R26, R27.reuse, 0x4, R32 ;  /* 0x000000041b1a7824 */ /* 0x040fe200078e0220 */
[----:B------:R-:W-:Y:S02]  /*0c90*/  LEA R20, R27, R20, 0x2 ;  /* 0x000000141b147211 */ /* 0x000fe400078e10ff */
[----:B------:R-:W-:-:S02]  /*0ca0*/  FSEL R27, R24, RZ, P0 ;  /* 0x000000ff181b7208 */ /* 0x000fc40000000000 */
[C---:B------:R-:W-:Y:S01]  /*0cb0*/  FSETP.GEU.AND P0, PT, R5.reuse, -R14, PT ;  /* 0x8000000e0500720b */ /* 0x040fe20003f0e000 */
[----:B------:R-:W-:Y:S01]  /*0cc0*/  FADD R5, R5, R14 ;  /* 0x0000000e05057221 */ /* 0x000fe20000000000 */
[----:B------:R-:W-:-:S04]  /*0cd0*/  FSEL R31, R31, RZ, P2 ;  /* 0x000000ff1f1f7208 */ /* 0x000fc80001000000 */
[----:B------:R-:W-:Y:S01]  /*0ce0*/  FSEL R14, R5, RZ, P0 ;  /* 0x000000ff050e7208 */ /* 0x000fe20000000000 */
[----:B------:R-:W-:Y:S01]  /*0cf0*/  STS [R13], R31 ;  /* 0x0000001f0d007388 */ /* 0x000fe20000000800 */
[----:B------:R-:W-:Y:S02]  /*0d00*/  FSEL R12, R12, RZ, P4 ;  /* 0x000000ff0c0c7208 */ /* 0x000fe40002000000 */
[----:B------:R-:W-:Y:S01]  /*0d10*/  FSETP.GEU.AND P4, PT, R2, -R15, PT ;  /* 0x8000000f0200720b */ /* 0x000fe20003f8e000 */
[----:B------:R0:W-:Y:S01]  /*0d20*/  STS [R20+0x100], R29 ;  /* 0x0001001d14007388 */ /* 0x0001e20000000800 */
[----:B------:R-:W-:Y:S01]  /*0d30*/  FSEL R30, R30, RZ, P5 ;  /* 0x000000ff1e1e7208 */ /* 0x000fe20002800000 */
[----:B------:R-:W-:Y:S01]  /*0d40*/  FADD R2, R2, R15 ;  /* 0x0000000f02027221 */ /* 0x000fe20000000000 */
[----:B0-----:R-:W-:-:S03]  /*0d50*/  FSEL R29, R22, RZ, P3 ;  /* 0x000000ff161d7208 */ /* 0x001fc60001800000 */
[----:B------:R-:W-:Y:S01]  /*0d60*/  STS [R23+0x200], R30 ;  /* 0x0002001e17007388 */ /* 0x000fe20000000800 */
[----:B------:R-:W-:-:S03]  /*0d70*/  FSEL R5, R2, RZ, P4 ;  /* 0x000000ff02057208 */ /* 0x000fc60002000000 */
[----:B------:R-:W-:Y:S04]  /*0d80*/  STS [R26+0x300], R27 ;  /* 0x0003001b1a007388 */ /* 0x000fe80000000800 */
[----:B------:R-:W-:Y:S04]  /*0d90*/  STS [R13+0x40], R12 ;  /* 0x0000400c0d007388 */ /* 0x000fe80000000800 */
[----:B------:R-:W-:Y:S01]  /*0da0*/  STS [R20+0x140], R29 ;  /* 0x0001401d14007388 */ /* 0x000fe20000000800 */
[----:B------:R-:W-:-:S03]  /*0db0*/  IMAD.SHL.U32 R2, R33, 0x4, RZ ;  /* 0x0000000421027824 */ /* 0x000fc600078e00ff */
[----:B------:R-:W-:Y:S04]  /*0dc0*/  STS [R23+0x240], R14 ;  /* 0x0002400e17007388 */ /* 0x000fe80000000800 */
[----:B------:R0:W-:Y:S01]  /*0dd0*/  STS [R26+0x340], R5 ;  /* 0x000340051a007388 */ /* 0x0001e20000000800 */
[----:B------:R-:W-:Y:S02]  /*0de0*/  LOP3.LUT R2, R2, 0x3fc, RZ, 0xc0, !PT ;  /* 0x000003fc02027812 */ /* 0x000fe400078ec0ff */
[----:B------:R-:W-:Y:S02]  /*0df0*/  LOP3.LUT R33, R33, 0xf0, RZ, 0xc0, !PT ;  /* 0x000000f021217812 */ /* 0x000fe400078ec0ff */
[----:B0-----:R-:W-:-:S04]  /*0e00*/  LOP3.LUT R5, R2, 0x400, RZ, 0xfc, !PT ;  /* 0x0000040002057812 */ /* 0x001fc800078efcff */
[----:B------:R-:W-:-:S04]  /*0e10*/  SHF.R.U32.HI R5, RZ, 0x2, R5 ;  /* 0x00000002ff057819 */ /* 0x000fc80000011605 */
[----:B------:R-:W-:Y:S01]  /*0e20*/  LOP3.LUT R5, R5, 0x1f0, RZ, 0xc0, !PT ;  /* 0x000001f005057812 */ /* 0x000fe200078ec0ff */
[----:B------:R-:W-:-:S03]  /*0e30*/  VIADD R33, R33, UR4 ;  /* 0x0000000421217c36 */ /* 0x000fc60008000000 */
[----:B------:R-:W-:Y:S02]  /*0e40*/  IADD3 R5, R5, UR4, RZ ;  /* 0x0000000405057c10 */ /* 0x000fe4000fffe0ff */
[C---:B--2---:R-:W-:Y:S01]  /*0e50*/  FSETP.GEU.AND P0, PT, R3.reuse, -R19, PT ;  /* 0x800000130300720b */ /* 0x044fe20003f0e000 */
[----:B------:R-:W-:Y:S01]  /*0e60*/  FADD R3, R3, R19 ;  /* 0x0000001303037221 */ /* 0x000fe20000000000 */
[C---:B------:R-:W-:Y:S01]  /*0e70*/  FSETP.GEU.AND P2, PT, R21.reuse, -R17, PT ;  /* 0x800000111500720b */ /* 0x040fe20003f4e000 */
[----:B------:R-:W-:Y:S01]  /*0e80*/  FADD R17, R21, R17 ;  /* 0x0000001115117221 */ /* 0x000fe20000000000 */
[C---:B------:R-:W-:Y:S01]  /*0e90*/  FSETP.GEU.AND P1, PT, R6.reuse, -R18, PT ;  /* 0x800000120600720b */ /* 0x040fe20003f2e000 */
[----:B------:R-:W-:Y:S01]  /*0ea0*/  FADD R6, R6, R18 ;  /* 0x0000001206067221 */ /* 0x000fe20000000000 */
[----:B------:R-:W-:Y:S02]  /*0eb0*/  FSEL R3, R3, RZ, P0 ;  /* 0x000000ff03037208 */ /* 0x000fe40000000000 */
[C---:B------:R-:W-:Y:S01]  /*0ec0*/  FSETP.GEU.AND P3, PT, R28.reuse, -R16, PT ;  /* 0x800000101c00720b */ /* 0x040fe20003f6e000 */
[----:B------:R-:W-:Y:S01]  /*0ed0*/  FADD R16, R28, R16 ;  /* 0x000000101c107221 */ /* 0x000fe20000000000 */
[C---:B----4-:R-:W-:Y:S01]  /*0ee0*/  FSETP.GEU.AND P0, PT, R25.reuse, -R8, PT ;  /* 0x800000081900720b */ /* 0x050fe20003f0e000 */
[----:B------:R-:W-:Y:S01]  /*0ef0*/  FADD R8, R25, R8 ;  /* 0x0000000819087221 */ /* 0x000fe20000000000 */
[----:B------:R-:W-:-:S02]  /*0f00*/  FSEL R17, R17, RZ, P2 ;  /* 0x000000ff11117208 */ /* 0x000fc40001000000 */
[----:B------:R-:W-:Y:S02]  /*0f10*/  FSEL R6, R6, RZ, P1 ;  /* 0x000000ff06067208 */ /* 0x000fe40000800000 */
[C---:B------:R-:W-:Y:S01]  /*0f20*/  FSETP.GEU.AND P2, PT, R7.reuse, -R9, PT ;  /* 0x800000090700720b */ /* 0x040fe20003f4e000 */
[----:B------:R-:W-:Y:S01]  /*0f30*/  FADD R7, R7, R9 ;  /* 0x0000000907077221 */ /* 0x000fe20000000000 */
[----:B------:R-:W-:Y:S02]  /*0f40*/  FSEL R16, R16, RZ, P3 ;  /* 0x000000ff10107208 */ /* 0x000fe40001800000 */
[C---:B------:R-:W-:Y:S01]  /*0f50*/  FSETP.GEU.AND P1, PT, R4.reuse, -R10, PT ;  /* 0x8000000a0400720b */ /* 0x040fe20003f2e000 */
[----:B------:R-:W-:Y:S01]  /*0f60*/  FADD R4, R4, R10 ;  /* 0x0000000a04047221 */ /* 0x000fe20000000000 */
[----:B------:R-:W-:Y:S02]  /*0f70*/  FSEL R8, R8, RZ, P0 ;  /* 0x000000ff08087208 */ /* 0x000fe40000000000 */
[C---:B------:R-:W-:Y:S01]  /*0f80*/  FSETP.GEU.AND P0, PT, R0.reuse, -R11, PT ;  /* 0x8000000b0000720b */ /* 0x040fe20003f0e000 */
[----:B------:R-:W-:Y:S01]  /*0f90*/  FADD R0, R0, R11 ;  /* 0x0000000b00007221 */ /* 0x000fe20000000000 */
[----:B------:R0:W-:Y:S01]  /*0fa0*/  STS [R13+0x80], R16 ;  /* 0x000080100d007388 */ /* 0x0001e20000000800 */
[----:B------:R-:W-:-:S03]  /*0fb0*/  FSEL R7, R7, RZ, P2 ;  /* 0x000000ff07077208 */ /* 0x000fc60001000000 */
[----:B------:R-:W-:Y:S01]  /*0fc0*/  STS [R20+0x180], R17 ;  /* 0x0001801114007388 */ /* 0x000fe20000000800 */
[----:B------:R-:W-:-:S03]  /*0fd0*/  FSEL R19, R0, RZ, P0 ;  /* 0x000000ff00137208 */ /* 0x000fc60000000000 */
[----:B------:R1:W-:Y:S01]  /*0fe0*/  STS [R23+0x280], R6 ;  /* 0x0002800617007388 */ /* 0x0003e20000000800 */
[----:B0-----:R-:W-:-:S03]  /*0ff0*/  FSEL R16, R4, RZ, P1 ;  /* 0x000000ff04107208 */ /* 0x001fc60000800000 */
[----:B------:R-:W-:Y:S04]  /*1000*/  STS [R26+0x380], R3 ;  /* 0x000380031a007388 */ /* 0x000fe80000000800 */
[----:B------:R-:W-:Y:S04]  /*1010*/  STS [R13+0xc0], R8 ;  /* 0x0000c0080d007388 */ /* 0x000fe80000000800 */
[----:B------:R-:W-:Y:S04]  /*1020*/  STS [R20+0x1c0], R7 ;  /* 0x0001c00714007388 */ /* 0x000fe80000000800 */
[----:B------:R0:W-:Y:S04]  /*1030*/  STS [R23+0x2c0], R16 ;  /* 0x0002c01017007388 */ /* 0x0001e80000000800 */
[----:B------:R2:W-:Y:S01]  /*1040*/  STS [R26+0x3c0], R19 ;  /* 0x0003c0131a007388 */ /* 0x0005e20000000800 */
[----:B-1----:R-:W-:-:S04]  /*1050*/  LOP3.LUT R6, R2, 0x800, RZ, 0xfc, !PT ;  /* 0x0000080002067812 */ /* 0x002fc800078efcff */
[----:B------:R-:W-:Y:S01]  /*1060*/  SHF.R.U32.HI R6, RZ, 0x2, R6 ;  /* 0x00000002ff067819 */ /* 0x000fe20000011606 */
[----:B------:R-:W-:Y:S01]  /*1070*/  IMAD R4, R2, 0x4, R33 ;  /* 0x0000000402047824 */ /* 0x000fe200078e0221 */
[----:B0-----:R-:W0:Y:S02]  /*1080*/  LDC.64 R16, c[0x0][0x240] ;  /* 0x00009000ff107b82 */ /* 0x001e240000000a00 */
[----:B------:R-:W-:Y:S01]  /*1090*/  LOP3.LUT R6, R6, 0x2f0, RZ, 0xc0, !PT ;  /* 0x000002f006067812 */ /* 0x000fe200078ec0ff */
[----:B------:R-:W-:-:S05]  /*10a0*/  IMAD R8, R2, 0x4, R5 ;  /* 0x0000000402087824 */ /* 0x000fca00078e0205 */
[----:B------:R-:W-:Y:S01]  /*10b0*/  BAR.SYNC.DEFER_BLOCKING 0x0 ;  /* 0x0000000000007b1d */ /* 0x000fe20000010000 */
[----:B------:R-:W-:-:S04]  /*10c0*/  VIADD R3, R6, UR4 ;  /* 0x0000000406037c36 */ /* 0x000fc80008000000 */
[----:B------:R-:W-:Y:S01]  /*10d0*/  IMAD R12, R2, 0x4, R3 ;  /* 0x00000004020c7824 */ /* 0x000fe200078e0203 */
[----:B------:R-:W-:-:S04]  /*10e0*/  LOP3.LUT R3, R35, 0x3c, R37, 0xf8, !PT ;  /* 0x0000003c23037812 */ /* 0x000fc800078ef825 */
[--C-:B------:R-:W-:Y:S01]  /*10f0*/  SHF.R.S32.HI R0, RZ, 0x1f, R3.reuse ;  /* 0x0000001fff007819 */ /* 0x100fe20000011403 */
[----:B------:R-:W1:Y:S04]  /*1100*/  LDS.128 R4, [R4] ;  /* 0x0000000004047984 */ /* 0x000e680000000c00 */
[----:B------:R-:W3:Y:S04]  /*1110*/  LDS.128 R8, [R8+0x1000] ;  /* 0x0010000008087984 */ /* 0x000ee80000000c00 */
[----:B------:R-:W4:Y:S01]  /*1120*/  LDS.128 R12, [R12+0x2000] ;  /* 0x002000000c0c7984 */ /* 0x000f220000000c00 */
[----:B------:R-:W-:-:S02]  /*1130*/  SHF.R.S32.HI R18, RZ, 0x1f, R3 ;  /* 0x0000001fff127819 */ /* 0x000fc40000011403 */
[-C--:B------:R-:W-:Y:S02]  /*1140*/  LEA.HI R0, R0, R3.reuse, RZ, 0x6 ;  /* 0x0000000300007211 */ /* 0x080fe400078f30ff */
[----:B------:R-:W-:Y:S02]  /*1150*/  LEA.HI R20, R18, R3, RZ, 0x6 ;  /* 0x0000000312147211 */ /* 0x000fe400078f30ff */
[----:B--2---:R-:W-:Y:S02]  /*1160*/  SHF.L.U32 R19, R0, 0xb, RZ ;  /* 0x0000000b00137819 */ /* 0x004fe400000006ff */
[----:B------:R-:W-:Y:S02]  /*1170*/  LOP3.LUT R21, R20, 0xffffffc0, RZ, 0xc0, !PT ;  /* 0xffffffc014157812 */ /* 0x000fe400078ec0ff */
[----:B------:R-:W-:Y:S02]  /*1180*/  LOP3.LUT R22, R19, 0xfffe0000, RZ, 0xc0, !PT ;  /* 0xfffe000013167812 */ /* 0x000fe400078ec0ff */
[----:B------:R-:W-:-:S02]  /*1190*/  LOP3.LUT R0, R36, 0x30, R34, 0xfe, !PT ;  /* 0x0000003024007812 */ /* 0x000fc400078efe22 */
[----:B------:R-:W-:Y:S02]  /*11a0*/  LOP3.LUT R18, R36, 0x20, R34, 0xfe, !PT ;  /* 0x0000002024127812 */ /* 0x000fe400078efe22 */
[----:B------:R-:W-:Y:S02]  /*11b0*/  LOP3.LUT R19, R2, 0xc00, RZ, 0xfc, !PT ;  /* 0x00000c0002137812 */ /* 0x000fe400078efcff */
[----:B------:R-:W-:Y:S02]  /*11c0*/  LOP3.LUT R20, R36, 0x10, R34, 0xfe, !PT ;  /* 0x0000001024147812 */ /* 0x000fe400078efe22 */
[----:B------:R-:W-:Y:S02]  /*11d0*/  ISETP.GE.AND P0, PT, R3, 0x100, PT ;  /* 0x000001000300780c */ /* 0x000fe40003f06270 */
[----:B------:R-:W-:Y:S02]  /*11e0*/  LOP3.LUT R34, R36, R34, RZ, 0xfc, !PT ;  /* 0x0000002224227212 */ /* 0x000fe400078efcff */
[----:B------:R-:W-:-:S02]  /*11f0*/  IADD3 R3, R22, R3, -R21 ;  /* 0x0000000316037210 */ /* 0x000fc40007ffe815 */
[----:B------:R-:W-:Y:S02]  /*1200*/  SHF.R.U32.HI R19, RZ, 0x2, R19 ;  /* 0x00000002ff137819 */ /* 0x000fe40000011613 */
[----:B------:R-:W-:Y:S02]  /*1210*/  ISETP.LT.AND P3, PT, R34, 0x800, !P0 ;  /* 0x000008002200780c */ /* 0x000fe40004761270 */
[----:B------:R-:W-:Y:S02]  /*1220*/  ISETP.LT.AND P2, PT, R20, 0x800, !P0 ;  /* 0x000008001400780c */ /* 0x000fe40004741270 */
[----:B------:R-:W-:Y:S02]  /*1230*/  ISETP.LT.AND P1, PT, R18, 0x800, !P0 ;  /* 0x000008001200780c */ /* 0x000fe40004721270 */
[----:B------:R-:W-:Y:S01]  /*1240*/  LOP3.LUT R22, R19, 0x3f0, RZ, 0xc0, !PT ;  /* 0x000003f013167812 */ /* 0x000fe200078ec0ff */
[--C-:B------:R-:W-:Y:S01]  /*1250*/  IMAD R19, R34, 0x40, R3.reuse ;  /* 0x0000004022137824 */ /* 0x100fe200078e0203 */
[----:B------:R-:W-:Y:S01]  /*1260*/  ISETP.LT.AND P0, PT, R0, 0x800, !P0 ;  /* 0x000008000000780c */ /* 0x000fe20004701270 */
[----:B------:R-:W-:-:S02]  /*1270*/  IMAD R21, R20, 0x40, R3 ;  /* 0x0000004014157824 */ /* 0x000fc400078e0203 */
[----:B------:R-:W-:Y:S01]  /*1280*/  IMAD R23, R18, 0x40, R3 ;  /* 0x0000004012177824 */ /* 0x000fe200078e0203 */
[----:B------:R-:W-:Y:S01]  /*1290*/  IADD3 R25, R22, UR4, RZ ;  /* 0x0000000416197c10 */ /* 0x000fe2000fffe0ff */
[----:B0-----:R-:W-:-:S04]  /*12a0*/  IMAD.WIDE R18, R19, 0x4, R16 ;  /* 0x0000000413127825 */ /* 0x001fc800078e0210 */
[--C-:B------:R-:W-:Y:S01]  /*12b0*/  IMAD.WIDE R20, R21, 0x4, R16.reuse ;  /* 0x0000000415147825 */ /* 0x100fe200078e0210 */
[----:B-1----:R0:W-:Y:S03]  /*12c0*/  @P3 STG.E.128 desc[UR6][R18.64], R4 ;  /* 0x0000000412003986 */ /* 0x0021e6000c101d06 */
[----:B------:R-:W-:Y:S01]  /*12d0*/  IMAD.WIDE R22, R23, 0x4, R16 ;  /* 0x0000000417167825 */ /* 0x000fe200078e0210 */
[----:B---3--:R0:W-:Y:S04]  /*12e0*/  @P2 STG.E.128 desc[UR6][R20.64], R8 ;  /* 0x0000000814002986 */ /* 0x0081e8000c101d06 */
[----:B----4-:R0:W-:Y:S01]  /*12f0*/  @P1 STG.E.128 desc[UR6][R22.64], R12 ;  /* 0x0000000c16001986 */ /* 0x0101e2000c101d06 */
[----:B------:R-:W-:Y:S01]  /*1300*/  IMAD R25, R2, 0x4, R25 ;  /* 0x0000000402197824 */ /* 0x000fe200078e0219 */
[----:B0-----:R-:W-:Y:S06]  /*1310*/  @!P0 EXIT ;  /* 0x000000000000894d */ /* 0x001fec0003800000 */
[----:B------:R-:W0:Y:S01]  /*1320*/  LDS.128 R24, [R25+0x3000] ;  /* 0x0030000019187984 */ /* 0x000e220000000c00 */
[----:B------:R-:W-:-:S04]  /*1330*/  IMAD R3, R0, 0x40, R3 ;  /* 0x0000004000037824 */ /* 0x000fc800078e0203 */
[----:B------:R-:W-:-:S05]  /*1340*/  IMAD.WIDE R16, R3, 0x4, R16 ;  /* 0x0000000403107825 */ /* 0x000fca00078e0210 */
[----:B0-----:R-:W-:Y:S01]  /*1350*/  STG.E.128 desc[UR6][R16.64], R24 ;  /* 0x0000001810007986 */ /* 0x001fe2000c101d06 */
[----:B------:R-:W-:Y:S05]  /*1360*/  EXIT ;  /* 0x000000000000794d */ /* 0x000fea0003800000 */
.L_x_0:
[----:B------:R-:W-:-:S00]  /*1370*/  BRA `(.L_x_0) ;  /* 0xfffffffc00fc7947 */ /* 0x000fc0000383ffff */
[----:B------:R-:W-:-:S00]  /*1380*/  NOP ;  /* 0x0000000000007918 */ /* 0x000fc00000000000 */
[----:B------:R-:W-:-:S00]  /*1390*/  NOP ;  /* 0x0000000000007918 */ /* 0x000fc00000000000 */
[----:B------:R-:W-:-:S00]  /*13a0*/  NOP ;  /* 0x0000000000007918 */ /* 0x000fc00000000000 */
[----:B------:R-:W-:-:S00]  /*13b0*/  NOP ;  /* 0x0000000000007918 */ /* 0x000fc00000000000 */
[----:B------:R-:W-:-:S00]  /*13c0*/  NOP ;  /* 0x0000000000007918 */ /* 0x000fc00000000000 */
[----:B------:R-:W-:-:S00]  /*13d0*/  NOP ;  /* 0x0000000000007918 */ /* 0x000fc00000000000 */
[----:B------:R-:W-:-:S00]  /*13e0*/  NOP ;  /* 0x0000000000007918 */ /* 0x000fc00000000000 */
[----:B------:R-:W-:-:S00]  /*13f0*/  NOP ;  /* 0x0000000000007918 */ /* 0x000fc00000000000 */
.L_x_1:


//--------------------- .nv.global.init           --------------------------
	.section	.nv.global.init,"aw",@progbits
.nv.global.init:
	.type		_$_str,@object
	.size		_$_str,(_$_str_$_2 - _$_str)
_$_str:
        /*0000*/ 	.byte	0x5f, 0x5f, 0x43, 0x55, 0x44, 0x41, 0x5f, 0x46, 0x54, 0x5a, 0x00
	.type		_$_str_$_2,@object
	.size		_$_str_$_2,(.L_1 - _$_str_$_2)
_$_str_$_2:
        /*000b*/ 	.byte	0x5f, 0x5f, 0x43, 0x55, 0x44, 0x41, 0x5f, 0x50, 0x52, 0x45, 0x43, 0x5f, 0x53, 0x51, 0x52, 0x54
        /*001b*/ 	.byte	0x00
.L_1:


//--------------------- .nv.shared.triton_poi_fused__native_batch_norm_legit_no_training_add_relu_23 --------------------------
	.section	.nv.shared.triton_poi_fused__native_batch_norm_legit_no_training_add_relu_23,"aw",@nobits
	.sectionflags	@""
	.align	16
	.zero		1024


//--------------------- .nv.constant0.triton_poi_fused__native_batch_norm_legit_no_training_add_relu_23 --------------------------
	.section	.nv.constant0.triton_poi_fused__native_batch_norm_legit_no_training_add_relu_23,"a",@progbits
	.sectionflags	@""
	.align	4
.nv.constant0.triton_poi_fused__native_batch_norm_legit_no_training_add_relu_23:
	.zero		592
